//
// Generated by NVIDIA NVVM Compiler
//
// Compiler Build ID: CL-36424714
// Cuda compilation tools, release 13.0, V13.0.88
// Based on NVVM 20.0.0
//

.version 9.0
.target sm_100
.address_size 64

	// .globl	_Z5hellov
.extern .func  (.param .b32 func_retval0) vprintf
(
	.param .b64 vprintf_param_0,
	.param .b64 vprintf_param_1
)
;
// _ZZ5hellovE3mem has been demoted
.global .align 1 .b8 $str[19] = {73, 39, 109, 32, 37, 117, 32, 97, 110, 100, 32, 103, 111, 116, 32, 37, 100, 10};

.visible .entry _Z5hellov()
{
	.local .align 8 .b8 	__local_depot0[8];
	.reg .b64 	%SP;
	.reg .b64 	%SPL;
	.reg .b32 	%r<13>;
	.reg .b64 	%rd<5>;
	// demoted variable
	.shared .align 4 .u32 _ZZ5hellovE3mem;
	mov.u64 	%SPL, __local_depot0;
	cvta.local.u64 	%SP, %SPL;
	add.u64 	%rd1, %SP, 0;
	add.u64 	%rd2, %SPL, 0;
	mov.u32 	%r1, %tid.z;
	mov.u32 	%r2, %ntid.y;
	mov.u32 	%r3, %ntid.x;
	mov.u32 	%r4, %tid.y;
	mov.u32 	%r5, %tid.x;
	mad.lo.s32 	%r6, %r1, %r2, %r4;
	mad.lo.s32 	%r7, %r6, %r3, %r5;
	mov.b32 	%r8, 0;
	st.shared.u32 	[_ZZ5hellovE3mem], %r8;
	bar.sync 	0;
	atom.shared.add.u32 	%r9, [_ZZ5hellovE3mem], %r7;
	ld.shared.u32 	%r10, [_ZZ5hellovE3mem];
	st.local.v2.u32 	[%rd2], {%r7, %r10};
	mov.u64 	%rd3, $str;
	cvta.global.u64 	%rd4, %rd3;
	{ // callseq 0, 0
	.param .b64 param0;
	st.param.b64 	[param0], %rd4;
	.param .b64 param1;
	st.param.b64 	[param1], %rd1;
	.param .b32 retval0;
	call.uni (retval0), 
	vprintf, 
	(
	param0, 
	param1
	);
	ld.param.b32 	%r11, [retval0];
	} // callseq 0
	ret;

}


// ===== COMPILED SASS (sm_100) =====

	.target	sm_100

	.elftype	@"ET_EXEC"


//--------------------- .note.nv.tkinfo           --------------------------
	.section	.note.nv.tkinfo,"",@"SHT_NOTE"
	.sectionflags	@"SHF_NOTE_NV_TKINFO"
	.tkinfo
        /*0018*/ 	.word	0x00000002
        /*0030*/ 	.string	""
        /*0030*/ 	.string	"ptxas"
        /*0030*/ 	.string	"Cuda compilation tools, release 13.0, V13.0.88"
        /*0030*/ 	.string	"Build cuda_13.0.r13.0/compiler.36424714_0"
        /*0030*/ 	.string	"-arch sm_100 -m 64 "



//--------------------- .note.nv.cuinfo           --------------------------
	.section	.note.nv.cuinfo,"",@"SHT_NOTE"
	.sectionflags	@"SHF_NOTE_NV_CUINFO"
        /*0018*/ 	.short	0x0002
        /*001a*/ 	.short	0x0064
        /*001c*/ 	.short	0x0082
	.zero		2


//--------------------- .nv.info                  --------------------------
	.section	.nv.info,"",@"SHT_CUDA_INFO"
	.align	4


	//----- nvinfo : EIATTR_REGCOUNT
	.align		4
        /*0000*/ 	.byte	0x04, 0x2f
        /*0002*/ 	.short	(.L_2 - .L_1)
	.align		4
.L_1:
        /*0004*/ 	.word	index@(_Z5hellov)
        /*0008*/ 	.word	0x00000018


	//----- nvinfo : EIATTR_FRAME_SIZE
	.align		4
.L_2:
        /*000c*/ 	.byte	0x04, 0x11
        /*000e*/ 	.short	(.L_4 - .L_3)
	.align		4
.L_3:
        /*0010*/ 	.word	index@(_Z5hellov)
        /*0014*/ 	.word	0x00000008


	//----- nvinfo : EIATTR_MIN_STACK_SIZE
	.align		4
.L_4:
        /*0018*/ 	.byte	0x04, 0x12
        /*001a*/ 	.short	(.L_6 - .L_5)
	.align		4
.L_5:
        /*001c*/ 	.word	index@(_Z5hellov)
        /*0020*/ 	.word	0x00000008
.L_6:


//--------------------- .nv.compat                --------------------------
	.section	.nv.compat,"",@"SHT_CUDA_COMPAT_INFO"
	.align	4
        /*0000*/ 	.byte	0x02, 0x09, 0x00, 0x00, 0x02, 0x02, 0x01, 0x00, 0x02, 0x05, 0x05, 0x00, 0x03, 0x07, 0x01, 0x01
        /*0010*/ 	.byte	0x02, 0x03, 0x00, 0x00, 0x02, 0x06, 0x01, 0x00, 0x04, 0x0b, 0x08, 0x00, 0x09, 0x00, 0x00, 0x00
        /*0020*/ 	.byte	0x00, 0x00, 0x00, 0x00


//--------------------- .nv.info._Z5hellov        --------------------------
	.section	.nv.info._Z5hellov,"",@"SHT_CUDA_INFO"
	.sectionflags	@""
	.align	4


	//----- nvinfo : EIATTR_CUDA_API_VERSION
	.align		4
        /*0000*/ 	.byte	0x04, 0x37
        /*0002*/ 	.short	(.L_8 - .L_7)
.L_7:
        /*0004*/ 	.word	0x00000082


	//----- nvinfo : EIATTR_SPARSE_MMA_MASK
	.align		4
.L_8:
        /*0008*/ 	.byte	0x03, 0x50
        /*000a*/ 	.short	0x0000


	//----- nvinfo : EIATTR_MAXREG_COUNT
	.align		4
        /*000c*/ 	.byte	0x03, 0x1b
        /*000e*/ 	.short	0x00ff


	//----- nvinfo : EIATTR_NUM_BARRIERS
	.align		4
        /*0010*/ 	.byte	0x02, 0x4c
        /*0012*/ 	.byte	0x01
	.zero		1


	//----- nvinfo : EIATTR_EXTERNS
	.align		4
        /*0014*/ 	.byte	0x04, 0x0f
        /*0016*/ 	.short	(.L_10 - .L_9)


	//   ....[0]....
	.align		4
.L_9:
        /*0018*/ 	.word	index@(vprintf)


	//----- nvinfo : EIATTR_MERCURY_ISA_VERSION
	.align		4
.L_10:
        /*001c*/ 	.byte	0x03, 0x5f
        /*001e*/ 	.short	0x0101


	//----- nvinfo : EIATTR_INT_WARP_WIDE_INSTR_OFFSETS
	.align		4
        /*0020*/ 	.byte	0x04, 0x31
        /*0022*/ 	.short	(.L_12 - .L_11)


	//   ....[0]....
.L_11:
        /*0024*/ 	.word	0x000000d0


	//   ....[1]....
        /*0028*/ 	.word	0x00000140


	//----- nvinfo : EIATTR_VRC_CTA_INIT_COUNT
	.align		4
.L_12:
        /*002c*/ 	.byte	0x02, 0x4a
	.zero		1
	.zero		1


	//----- nvinfo : EIATTR_SYSCALL_OFFSETS
	.align		4
        /*0030*/ 	.byte	0x04, 0x46
        /*0032*/ 	.short	(.L_14 - .L_13)


	//   ....[0]....
.L_13:
        /*0034*/ 	.word	0x00000210


	//----- nvinfo : EIATTR_EXIT_INSTR_OFFSETS
	.align		4
.L_14:
        /*0038*/ 	.byte	0x04, 0x1c
        /*003a*/ 	.short	(.L_16 - .L_15)


	//   ....[0]....
.L_15:
        /*003c*/ 	.word	0x00000220


	//----- nvinfo : EIATTR_SW_WAR
	.align		4
.L_16:
        /*0040*/ 	.byte	0x04, 0x36
        /*0042*/ 	.short	(.L_18 - .L_17)
.L_17:
        /*0044*/ 	.word	0x00000008
.L_18:


//--------------------- .nv.callgraph             --------------------------
	.section	.nv.callgraph,"",@"SHT_CUDA_CALLGRAPH"
	.align	4
	.sectionentsize	8
	.align		4
        /*0000*/ 	.word	0x00000000
	.align		4
        /*0004*/ 	.word	0xffffffff
	.align		4
        /*0008*/ 	.word	index@(_Z5hellov)
	.align		4
        /*000c*/ 	.word	index@(vprintf)
	.align		4
        /*0010*/ 	.word	0x00000000
	.align		4
        /*0014*/ 	.word	0xfffffffe
	.align		4
        /*0018*/ 	.word	0x00000000
	.align		4
        /*001c*/ 	.word	0xfffffffd
	.align		4
        /*0020*/ 	.word	0x00000000
	.align		4
        /*0024*/ 	.word	0xfffffffc


//--------------------- .nv.constant4             --------------------------
	.section	.nv.constant4,"a",@progbits
	.align	8
	.align		8
.nv.constant4:
        /*0000*/ 	.dword	vprintf
	.align		8
        /*0008*/ 	.dword	$str


//--------------------- .text._Z5hellov           --------------------------
	.section	.text._Z5hellov,"ax",@progbits
	.align	128
        .global         _Z5hellov
        .type           _Z5hellov,@function
        .size           _Z5hellov,(.L_x_2 - _Z5hellov)
        .other          _Z5hellov,@"STO_CUDA_ENTRY STV_DEFAULT"
_Z5hellov:
.text._Z5hellov:
[----:B------:R-:W0:Y:S01]  /*0000*/  LDC R1, c[0x0][0x37c] ;  /* 0x0000df00ff017b82 */ /* 0x000e220000000800 */
[----:B------:R-:W1:Y:S01]  /*0010*/  S2R R2, SR_TID.Z ;  /* 0x0000000000027919 */ /* 0x000e620000002300 */
[----:B------:R-:W2:Y:S06]  /*0020*/  LDCU UR6, c[0x0][0x2fc] ;  /* 0x00005f80ff0677ac */ /* 0x000eac0008000800 */
[----:B------:R-:W3:Y:S01]  /*0030*/  S2UR UR5, SR_CgaCtaId ;  /* 0x00000000000579c3 */ /* 0x000ee20000008800 */
[----:B0-----:R-:W-:Y:S01]  /*0040*/  VIADD R1, R1, 0xfffffff8 ;  /* 0xfffffff801017836 */ /* 0x001fe20000000000 */
[----:B------:R-:W1:Y:S01]  /*0050*/  S2R R3, SR_TID.Y ;  /* 0x0000000000037919 */ /* 0x000e620000002200 */
[----:B------:R-:W1:Y:S01]  /*0060*/  LDCU UR4, c[0x0][0x364] ;  /* 0x00006c80ff0477ac */ /* 0x000e620008000800 */
[----:B------:R-:W0:Y:S01]  /*0070*/  S2R R0, SR_LANEID ;  /* 0x0000000000007919 */ /* 0x000e220000000000 */
[----:B------:R-:W4:Y:S01]  /*0080*/  LDCU UR7, c[0x0][0x360] ;  /* 0x00006c00ff0777ac */ /* 0x000f220008000800 */
[----:B------:R-:W4:Y:S01]  /*0090*/  S2R R5, SR_TID.X ;  /* 0x0000000000057919 */ /* 0x000f220000002100 */
[----:B------:R-:W5:Y:S02]  /*00a0*/  LDCU.64 UR8, c[0x4][0x8] ;  /* 0x01000100ff0877ac */ /* 0x000f640008000a00 */
[----:B-----5:R-:W-:-:S02]  /*00b0*/  IMAD.U32 R4, RZ, RZ, UR8 ;  /* 0x00000008ff047e24 */ /* 0x020fc4000f8e00ff */
[----:B-1----:R-:W-:Y:S01]  /*00c0*/  IMAD R2, R2, UR4, R3 ;  /* 0x0000000402027c24 */ /* 0x002fe2000f8e0203 */
[----:B------:R-:W-:Y:S02]  /*00d0*/  VOTEU.ANY UR4, UPT, PT ;  /* 0x0000000000047886 */ /* 0x000fe400038e0100 */
[----:B------:R-:W-:Y:S01]  /*00e0*/  UFLO.U32 UR4, UR4 ;  /* 0x00000004000472bd */ /* 0x000fe200080e0000 */
[----:B----4-:R-:W-:-:S05]  /*00f0*/  IMAD R2, R2, UR7, R5 ;  /* 0x0000000702027c24 */ /* 0x010fca000f8e0205 */
[----:B0-----:R-:W-:Y:S01]  /*0100*/  ISETP.EQ.U32.AND P0, PT, R0, UR4, PT ;  /* 0x0000000400007c0c */ /* 0x001fe2000bf02070 */
[----:B------:R-:W-:Y:S01]  /*0110*/  UMOV UR4, 0x400 ;  /* 0x0000040000047882 */ /* 0x000fe20000000000 */
[----:B------:R-:W-:Y:S01]  /*0120*/  MOV R0, 0x0 ;  /* 0x0000000000007802 */ /* 0x000fe20000000f00 */
[----:B---3--:R-:W-:Y:S01]  /*0130*/  ULEA UR4, UR5, UR4, 0x18 ;  /* 0x0000000405047291 */ /* 0x008fe2000f8ec0ff */
[----:B------:R-:W0:Y:S01]  /*0140*/  REDUX.SUM UR7, R2 ;  /* 0x00000000020773c4 */ /* 0x000e22000000c000 */
[----:B------:R-:W-:-:S07]  /*0150*/  MOV R5, UR9 ;  /* 0x0000000900057c02 */ /* 0x000fce0008000f00 */
[----:B------:R1:W3:Y:S01]  /*0160*/  LDC.64 R8, c[0x4][R0] ;  /* 0x0100000000087b82 */ /* 0x0002e20000000a00 */
[----:B------:R-:W-:Y:S01]  /*0170*/  STS [UR4], RZ ;  /* 0x000000ffff007988 */ /* 0x000fe20008000804 */
[----:B0-----:R-:W-:-:S06]  /*0180*/  MOV R10, UR7 ;  /* 0x00000007000a7c02 */ /* 0x001fcc0008000f00 */
[----:B------:R-:W-:Y:S06]  /*0190*/  BAR.SYNC.DEFER_BLOCKING 0x0 ;  /* 0x0000000000007b1d */ /* 0x000fec0000010000 */
[----:B------:R-:W-:Y:S04]  /*01a0*/  @P0 ATOMS.ADD RZ, [UR4], R10 ;  /* 0x0000000affff098c */ /* 0x000fe80008000004 */
[----:B------:R-:W0:Y:S01]  /*01b0*/  LDS R3, [UR4] ;  /* 0x00000004ff037984 */ /* 0x000e220008000800 */
[----:B------:R-:W4:Y:S02]  /*01c0*/  LDCU UR4, c[0x0][0x2f8] ;  /* 0x00005f00ff0477ac */ /* 0x000f240008000800 */
[----:B----4-:R-:W-:-:S05]  /*01d0*/  IADD3 R6, P0, PT, R1, UR4, RZ ;  /* 0x0000000401067c10 */ /* 0x010fca000ff1e0ff */
[----:B--2---:R-:W-:Y:S01]  /*01e0*/  IMAD.X R7, RZ, RZ, UR6, P0 ;  /* 0x00000006ff077e24 */ /* 0x004fe200080e06ff */
[----:B0--3--:R1:W-:Y:S07]  /*01f0*/  STL.64 [R1], R2 ;  /* 0x0000000201007387 */ /* 0x0093ee0000100a00 */
[----:B------:R-:W-:-:S07]  /*0200*/  LEPC R20, `(.L_x_0) ;  /* 0x000000001014794e */ /* 0x000fce0000000000 */
[----:B-1----:R-:W-:Y:S05]  /*0210*/  CALL.ABS.NOINC R8 ;  /* 0x0000000008007343 */ /* 0x002fea0003c00000 */
.L_x_0:
[----:B------:R-:W-:Y:S05]  /*0220*/  EXIT ;  /* 0x000000000000794d */ /* 0x000fea0003800000 */
.L_x_1:
[----:B------:R-:W-:-:S00]  /*0230*/  BRA `(.L_x_1) ;  /* 0xfffffffc00fc7947 */ /* 0x000fc0000383ffff */
[----:B------:R-:W-:-:S00]  /*0240*/  NOP ;  /* 0x0000000000007918 */ /* 0x000fc00000000000 */
        /* <DEDUP_REMOVED lines=11> */
.L_x_2:


//--------------------- .nv.global.init           --------------------------
	.section	.nv.global.init,"aw",@progbits
.nv.global.init:
	.type		$str,@object
	.size		$str,(.L_0 - $str)
$str:
        /*0000*/ 	.byte	0x49, 0x27, 0x6d, 0x20, 0x25, 0x75, 0x20, 0x61, 0x6e, 0x64, 0x20, 0x67, 0x6f, 0x74, 0x20, 0x25
        /*0010*/ 	.byte	0x64, 0x0a, 0x00
.L_0:


//--------------------- .nv.shared._Z5hellov      --------------------------
	.section	.nv.shared._Z5hellov,"aw",@nobits
	.sectionflags	@""
	.align	4
.nv.shared._Z5hellov:
	.zero		1028


//--------------------- .nv.shared.reserved.0     --------------------------
	.section	.nv.shared.reserved.0,"aw",@nobits
	.weak		__nv_reservedSMEM_offset_0_alias
	.size		__nv_reservedSMEM_offset_0_alias, 0, 64
	.other		__nv_reservedSMEM_offset_0_alias,@"STO_CUDA_RESERVED_SHARED STV_DEFAULT"
__nv_reservedSMEM_offset_0_alias:
	.zero		0
	.zero		64


//--------------------- .nv.constant0._Z5hellov   --------------------------
	.section	.nv.constant0._Z5hellov,"a",@progbits
	.sectionflags	@""
	.align	4
.nv.constant0._Z5hellov:
	.zero		896


//--------------------- SYMBOLS --------------------------

	.type		.nv.reservedSmem.offset0,@object
	.size		.nv.reservedSmem.offset0,0x4
	.type		.nv.reservedSmem.cap,@object
	.size		.nv.reservedSmem.cap,0x4
	.type		vprintf,@function
